	.headerflags	@"EF_CUDA_TEXMODE_UNIFIED EF_CUDA_64BIT_ADDRESS EF_CUDA_ACCELERATORS EF_CUDA_SM90 EF_CUDA_VIRTUAL_SM(EF_CUDA_SM90)"
	.elftype	@"ET_EXEC"


//--------------------- .nv.info                  --------------------------
	.section	.nv.info,"",@"SHT_CUDA_INFO"
	.align	4


	//----- nvinfo : EIATTR_REGCOUNT
	.align		4
        /*0000*/ 	.byte	0x04, 0x2f
        /*0002*/ 	.short	(.L_3 - .L_2)
	.align		4
.L_2:
        /*0004*/ 	.word	index@(triton_poi_fused__native_batch_norm_legit_no_training_convolution_0)
        /*0008*/ 	.word	0x0000001a


	//----- nvinfo : EIATTR_MIN_STACK_SIZE
	.align		4
.L_3:
        /*000c*/ 	.byte	0x04, 0x12
        /*000e*/ 	.short	(.L_5 - .L_4)
	.align		4
.L_4:
        /*0010*/ 	.word	index@(triton_poi_fused__native_batch_norm_legit_no_training_convolution_0)
        /*0014*/ 	.word	0x00000000


	//----- nvinfo : EIATTR_FRAME_SIZE
	.align		4
.L_5:
        /*0018*/ 	.byte	0x04, 0x11
        /*001a*/ 	.short	(.L_7 - .L_6)
	.align		4
.L_6:
        /*001c*/ 	.word	index@(triton_poi_fused__native_batch_norm_legit_no_training_convolution_0)
        /*0020*/ 	.word	0x00000000


	//----- nvinfo : EIATTR_MIN_STACK_SIZE
	.align		4
.L_7:
        /*0024*/ 	.byte	0x04, 0x12
        /*0026*/ 	.short	(.L_9 - .L_8)
	.align		4
.L_8:
        /*0028*/ 	.word	index@(triton_poi_fused__native_batch_norm_legit_no_training_convolution_0)
        /*002c*/ 	.word	0x00000000
.L_9:


//--------------------- .nv.info.triton_poi_fused__native_batch_norm_legit_no_training_convolution_0 --------------------------
	.section	.nv.info.triton_poi_fused__native_batch_norm_legit_no_training_convolution_0,"",@"SHT_CUDA_INFO"
	.sectionflags	@""
	.align	4


	//----- nvinfo : EIATTR_CUDA_API_VERSION
	.align		4
        /*0000*/ 	.byte	0x04, 0x37
        /*0002*/ 	.short	(.L_11 - .L_10)
.L_10:
        /*0004*/ 	.word	0x0000007c


	//----- nvinfo : EIATTR_KPARAM_INFO
	.align		4
.L_11:
        /*0008*/ 	.byte	0x04, 0x17
        /*000a*/ 	.short	(.L_13 - .L_12)
.L_12:
        /*000c*/ 	.word	0x00000000
        /*0010*/ 	.short	0x0007
        /*0012*/ 	.short	0x0038
        /*0014*/ 	.byte	0x00, 0xf0, 0x11, 0x00


	//----- nvinfo : EIATTR_KPARAM_INFO
	.align		4
.L_13:
        /*0018*/ 	.byte	0x04, 0x17
        /*001a*/ 	.short	(.L_15 - .L_14)
.L_14:
        /*001c*/ 	.word	0x00000000
        /*0020*/ 	.short	0x0006
        /*0022*/ 	.short	0x0030
        /*0024*/ 	.byte	0x00, 0xf4, 0x21, 0x00


	//----- nvinfo : EIATTR_KPARAM_INFO
	.align		4
.L_15:
        /*0028*/ 	.byte	0x04, 0x17
        /*002a*/ 	.short	(.L_17 - .L_16)
.L_16:
        /*002c*/ 	.word	0x00000000
        /*0030*/ 	.short	0x0005
        /*0032*/ 	.short	0x0028
        /*0034*/ 	.byte	0x00, 0xf4, 0x21, 0x00


	//----- nvinfo : EIATTR_KPARAM_INFO
	.align		4
.L_17:
        /*0038*/ 	.byte	0x04, 0x17
        /*003a*/ 	.short	(.L_19 - .L_18)
.L_18:
        /*003c*/ 	.word	0x00000000
        /*0040*/ 	.short	0x0004
        /*0042*/ 	.short	0x0020
        /*0044*/ 	.byte	0x00, 0xf4, 0x21, 0x00


	//----- nvinfo : EIATTR_KPARAM_INFO
	.align		4
.L_19:
        /*0048*/ 	.byte	0x04, 0x17
        /*004a*/ 	.short	(.L_21 - .L_20)
.L_20:
        /*004c*/ 	.word	0x00000000
        /*0050*/ 	.short	0x0003
        /*0052*/ 	.short	0x0018
        /*0054*/ 	.byte	0x00, 0xf4, 0x21, 0x00


	//----- nvinfo : EIATTR_KPARAM_INFO
	.align		4
.L_21:
        /*0058*/ 	.byte	0x04, 0x17
        /*005a*/ 	.short	(.L_23 - .L_22)
.L_22:
        /*005c*/ 	.word	0x00000000
        /*0060*/ 	.short	0x0002
        /*0062*/ 	.short	0x0010
        /*0064*/ 	.byte	0x00, 0xf4, 0x21, 0x00


	//----- nvinfo : EIATTR_KPARAM_INFO
	.align		4
.L_23:
        /*0068*/ 	.byte	0x04, 0x17
        /*006a*/ 	.short	(.L_25 - .L_24)
.L_24:
        /*006c*/ 	.word	0x00000000
        /*0070*/ 	.short	0x0001
        /*0072*/ 	.short	0x0008
        /*0074*/ 	.byte	0x00, 0xf4, 0x21, 0x00


	//----- nvinfo : EIATTR_KPARAM_INFO
	.align		4
.L_25:
        /*0078*/ 	.byte	0x04, 0x17
        /*007a*/ 	.short	(.L_27 - .L_26)
.L_26:
        /*007c*/ 	.word	0x00000000
        /*0080*/ 	.short	0x0000
        /*0082*/ 	.short	0x0000
        /*0084*/ 	.byte	0x00, 0xf4, 0x21, 0x00


	//----- nvinfo : EIATTR_SPARSE_MMA_MASK
	.align		4
.L_27:
        /*0088*/ 	.byte	0x03, 0x50
        /*008a*/ 	.short	0x0000


	//----- nvinfo : EIATTR_MAXREG_COUNT
	.align		4
        /*008c*/ 	.byte	0x03, 0x1b
        /*008e*/ 	.short	0x00ff


	//----- nvinfo : EIATTR_EXIT_INSTR_OFFSETS
	.align		4
        /*0090*/ 	.byte	0x04, 0x1c
        /*0092*/ 	.short	(.L_29 - .L_28)


	//   ....[0]....
.L_28:
        /*0094*/ 	.word	0x000004c0


	//   ....[1]....
        /*0098*/ 	.word	0x000004e0


	//----- nvinfo : EIATTR_REQNTID
	.align		4
.L_29:
        /*009c*/ 	.byte	0x04, 0x10
        /*009e*/ 	.short	(.L_31 - .L_30)
.L_30:
        /*00a0*/ 	.word	0x00000080
        /*00a4*/ 	.word	0x00000001
        /*00a8*/ 	.word	0x00000001


	//----- nvinfo : EIATTR_CBANK_PARAM_SIZE
	.align		4
.L_31:
        /*00ac*/ 	.byte	0x03, 0x19
        /*00ae*/ 	.short	0x003c


	//----- nvinfo : EIATTR_PARAM_CBANK
	.align		4
        /*00b0*/ 	.byte	0x04, 0x0a
        /*00b2*/ 	.short	(.L_33 - .L_32)
	.align		4
.L_32:
        /*00b4*/ 	.word	index@(.nv.constant0.triton_poi_fused__native_batch_norm_legit_no_training_convolution_0)
        /*00b8*/ 	.short	0x0210
        /*00ba*/ 	.short	0x003c


	//----- nvinfo : EIATTR_SW_WAR
	.align		4
.L_33:
        /*00bc*/ 	.byte	0x04, 0x36
        /*00be*/ 	.short	(.L_35 - .L_34)
.L_34:
        /*00c0*/ 	.word	0x00000008
.L_35:


//--------------------- .nv.callgraph             --------------------------
	.section	.nv.callgraph,"",@"SHT_CUDA_CALLGRAPH"
	.align	4
	.sectionentsize	8
	.align		4
        /*0000*/ 	.word	0x00000000
	.align		4
        /*0004*/ 	.word	0xffffffff
	.align		4
        /*0008*/ 	.word	0x00000000
	.align		4
        /*000c*/ 	.word	0xfffffffe
	.align		4
        /*0010*/ 	.word	0x00000000
	.align		4
        /*0014*/ 	.word	0xfffffffd
	.align		4
        /*0018*/ 	.word	0x00000000
	.align		4
        /*001c*/ 	.word	0xfffffffc


//--------------------- .nv.constant4             --------------------------
	.section	.nv.constant4,"a",@progbits
	.align	8
	.align		8
.nv.constant4:
        /*0000*/ 	.dword	_$_str
	.align		8
        /*0008*/ 	.dword	_$_str_$_2


//--------------------- .text.triton_poi_fused__native_batch_norm_legit_no_training_convolution_0 --------------------------
	.section	.text.triton_poi_fused__native_batch_norm_legit_no_training_convolution_0,"ax",@progbits
	.align	128
        .global         triton_poi_fused__native_batch_norm_legit_no_training_convolution_0
        .type           triton_poi_fused__native_batch_norm_legit_no_training_convolution_0,@function
        .size           triton_poi_fused__native_batch_norm_legit_no_training_convolution_0,(.L_x_1 - triton_poi_fused__native_batch_norm_legit_no_training_convolution_0)
        .other          triton_poi_fused__native_batch_norm_legit_no_training_convolution_0,@"STO_CUDA_ENTRY STV_DEFAULT"
triton_poi_fused__native_batch_norm_legit_no_training_convolution_0:
.text.triton_poi_fused__native_batch_norm_legit_no_training_convolution_0:
[----:B------:R-:W0:Y:S01]  /*0000*/  LDC R1, c[0x0][0x28] ;  /* 0x00000a00ff017b82 */ /* 0x000e220000000800 */
[----:B------:R-:W1:Y:S01]  /*0010*/  S2R R0, SR_TID.X ;  /* 0x0000000000007919 */ /* 0x000e620000002100 */
[----:B------:R-:W-:Y:S01]  /*0020*/  CS2R R16, SRZ ;  /* 0x0000000000107805 */ /* 0x000fe2000001ff00 */
[----:B------:R-:W-:-:S05]  /*0030*/  ULDC.64 UR4, c[0x0][0x208] ;  /* 0x0000820000047ab9 */ /* 0x000fca0000000a00 */
[----:B------:R-:W2:Y:S01]  /*0040*/  LDC.64 R14, c[0x0][0x218] ;  /* 0x00008600ff0e7b82 */ /* 0x000ea20000000a00 */
[----:B------:R-:W3:Y:S07]  /*0050*/  S2R R5, SR_CTAID.X ;  /* 0x0000000000057919 */ /* 0x000eee0000002500 */
[----:B------:R-:W4:Y:S08]  /*0060*/  LDC.64 R22, c[0x0][0x210] ;  /* 0x00008400ff167b82 */ /* 0x000f300000000a00 */
[----:B------:R-:W5:Y:S08]  /*0070*/  LDC.64 R20, c[0x0][0x220] ;  /* 0x00008800ff147b82 */ /* 0x000f700000000a00 */
[----:B------:R-:W2:Y:S01]  /*0080*/  LDC.64 R8, c[0x0][0x230] ;  /* 0x00008c00ff087b82 */ /* 0x000ea20000000a00 */
[----:B-1----:R-:W-:-:S07]  /*0090*/  SHF.L.U32 R0, R0, 0x1, RZ ;  /* 0x0000000100007819 */ /* 0x002fce00000006ff */
[----:B------:R-:W1:Y:S01]  /*00a0*/  LDC.64 R6, c[0x0][0x238] ;  /* 0x00008e00ff067b82 */ /* 0x000e620000000a00 */
[----:B---3--:R-:W-:Y:S02]  /*00b0*/  SHF.R.S32.HI R3, RZ, 0x17, R5 ;  /* 0x00000017ff037819 */ /* 0x008fe40000011405 */
[----:B------:R-:W-:Y:S02]  /*00c0*/  LOP3.LUT R0, R0, 0xfe, RZ, 0xc0, !PT ;  /* 0x000000fe00007812 */ /* 0x000fe400078ec0ff */
[----:B------:R-:W-:Y:S02]  /*00d0*/  SGXT R3, R3, 0x1 ;  /* 0x000000010303781a */ /* 0x000fe40000000200 */
[----:B------:R-:W-:Y:S02]  /*00e0*/  LEA R0, R5, R0, 0x8 ;  /* 0x0000000005007211 */ /* 0x000fe400078e40ff */
[----:B------:R-:W3:Y:S02]  /*00f0*/  LDC.64 R4, c[0x0][0x228] ;  /* 0x00008a00ff047b82 */ /* 0x000ee40000000a00 */
[----:B------:R-:W-:-:S02]  /*0100*/  LEA.HI R3, R3, R0, RZ, 0x6 ;  /* 0x0000000003037211 */ /* 0x000fc400078f30ff */
[----:B------:R-:W-:Y:S02]  /*0110*/  ISETP.GE.AND P4, PT, R0, 0x400, PT ;  /* 0x000004000000780c */ /* 0x000fe40003f86270 */
[----:B------:R-:W-:-:S04]  /*0120*/  SHF.R.S32.HI R3, RZ, 0x6, R3 ;  /* 0x00000006ff037819 */ /* 0x000fc80000011403 */
[----:B------:R-:W-:-:S04]  /*0130*/  LEA.HI R2, R3, R3, RZ, 0x2 ;  /* 0x0000000303027211 */ /* 0x000fc800078f10ff */
[----:B------:R-:W-:-:S04]  /*0140*/  LOP3.LUT R2, R2, 0xfffffffc, RZ, 0xc0, !PT ;  /* 0xfffffffc02027812 */ /* 0x000fc800078ec0ff */
[----:B------:R-:W-:-:S05]  /*0150*/  IADD3 R19, R3, -R2, RZ ;  /* 0x8000000203137210 */ /* 0x000fca0007ffe0ff */
[----:B---3--:R-:W-:-:S05]  /*0160*/  IMAD.WIDE R4, R19, 0x4, R4 ;  /* 0x0000000413047825 */ /* 0x008fca00078e0204 */
[----:B------:R-:W3:Y:S04]  /*0170*/  @!P4 LDG.E.EL R16, desc[UR4][R4.64] ;  /* 0x000000040410c981 */ /* 0x000ee8000c2e1900 */
[----:B------:R4:W3:Y:S01]  /*0180*/  @!P4 LDG.E.EL R17, desc[UR4][R4.64] ;  /* 0x000000040411c981 */ /* 0x0008e2000c2e1900 */
[----:B------:R-:W-:Y:S02]  /*0190*/  CS2R R12, SRZ ;  /* 0x00000000000c7805 */ /* 0x000fe4000001ff00 */
[----:B------:R-:W-:Y:S02]  /*01a0*/  CS2R R10, SRZ ;  /* 0x00000000000a7805 */ /* 0x000fe4000001ff00 */
[----:B------:R-:W-:Y:S01]  /*01b0*/  CS2R R2, SRZ ;  /* 0x0000000000027805 */ /* 0x000fe2000001ff00 */
[----:B--2---:R-:W-:-:S05]  /*01c0*/  IMAD.WIDE R14, R19, 0x4, R14 ;  /* 0x00000004130e7825 */ /* 0x004fca00078e020e */
[----:B------:R-:W2:Y:S01]  /*01d0*/  @!P4 LDG.E.EL R13, desc[UR4][R14.64] ;  /* 0x000000040e0dc981 */ /* 0x000ea2000c2e1900 */
[----:B----4-:R-:W-:-:S03]  /*01e0*/  IMAD.WIDE R4, R0, 0x4, R22 ;  /* 0x0000000400047825 */ /* 0x010fc600078e0216 */
[----:B------:R-:W4:Y:S01]  /*01f0*/  @!P4 LDG.E.EL R10, desc[UR4][R14.64] ;  /* 0x000000040e0ac981 */ /* 0x000f22000c2e1900 */
[----:B-----5:R-:W-:-:S03]  /*0200*/  IMAD.WIDE R22, R19, 0x4, R20 ;  /* 0x0000000413167825 */ /* 0x020fc600078e0214 */
[----:B------:R-:W2:Y:S01]  /*0210*/  @!P4 LDG.E.64 R2, desc[UR4][R4.64] ;  /* 0x000000040402c981 */ /* 0x000ea2000c1e1b00 */
[C---:B0-----:R-:W-:Y:S01]  /*0220*/  IMAD.WIDE R8, R19.reuse, 0x4, R8 ;  /* 0x0000000413087825 */ /* 0x041fe200078e0208 */
[----:B------:R-:W-:Y:S02]  /*0230*/  CS2R R20, SRZ ;  /* 0x0000000000147805 */ /* 0x000fe4000001ff00 */
[----:B------:R-:W5:Y:S01]  /*0240*/  @!P4 LDG.E.EL R11, desc[UR4][R22.64] ;  /* 0x00000004160bc981 */ /* 0x000f62000c2e1900 */
[----:B-1----:R-:W-:Y:S01]  /*0250*/  IMAD.WIDE R6, R19, 0x4, R6 ;  /* 0x0000000413067825 */ /* 0x002fe200078e0206 */
[----:B------:R-:W-:Y:S02]  /*0260*/  CS2R R18, SRZ ;  /* 0x0000000000127805 */ /* 0x000fe4000001ff00 */
[----:B------:R-:W2:Y:S04]  /*0270*/  @!P4 LDG.E.EL R12, desc[UR4][R22.64] ;  /* 0x00000004160cc981 */ /* 0x000ea8000c2e1900 */
[----:B------:R-:W2:Y:S04]  /*0280*/  @!P4 LDG.E.EL R21, desc[UR4][R8.64] ;  /* 0x000000040815c981 */ /* 0x000ea8000c2e1900 */
[----:B------:R0:W2:Y:S04]  /*0290*/  @!P4 LDG.E.EL R20, desc[UR4][R8.64] ;  /* 0x000000040814c981 */ /* 0x0000a8000c2e1900 */
[----:B------:R-:W2:Y:S04]  /*02a0*/  @!P4 LDG.E.EL R18, desc[UR4][R6.64] ;  /* 0x000000040612c981 */ /* 0x000ea8000c2e1900 */
[----:B------:R1:W2:Y:S01]  /*02b0*/  @!P4 LDG.E.EL R19, desc[UR4][R6.64] ;  /* 0x000000040613c981 */ /* 0x0002a2000c2e1900 */
[----:B0-----:R-:W-:Y:S01]  /*02c0*/  HFMA2.MMA R8, -RZ, RZ, 1.625, 0 ;  /* 0x3e800000ff087435 */ /* 0x001fe200000001ff */
[----:B-1----:R-:W0:Y:S02]  /*02d0*/  LDC.64 R6, c[0x0][0x240] ;  /* 0x00009000ff067b82 */ /* 0x002e240000000a00 */
[----:B0-----:R-:W-:-:S04]  /*02e0*/  IMAD.WIDE R6, R0, 0x4, R6 ;  /* 0x0000000400067825 */ /* 0x001fc800078e0206 */
[----:B---3--:R-:W-:Y:S01]  /*02f0*/  FADD R16, R16, 9.9999997473787516356e-06 ;  /* 0x3727c5ac10107421 */ /* 0x008fe20000000000 */
[----:B------:R-:W-:-:S03]  /*0300*/  FADD R17, R17, 9.9999997473787516356e-06 ;  /* 0x3727c5ac11117421 */ /* 0x000fc60000000000 */
[----:B------:R-:W0:Y:S08]  /*0310*/  MUFU.SQRT R14, R16 ;  /* 0x00000010000e7308 */ /* 0x000e300000002000 */
[----:B------:R-:W1:Y:S01]  /*0320*/  MUFU.SQRT R15, R17 ;  /* 0x00000011000f7308 */ /* 0x000e620000002000 */
[C---:B0-----:R-:W-:Y:S02]  /*0330*/  FSETP.GT.AND P0, PT, R14.reuse, 8.50705917302346158658e+37, PT ;  /* 0x7e8000000e00780b */ /* 0x041fe40003f04000 */
[----:B------:R-:W-:-:S02]  /*0340*/  FSETP.GEU.AND P2, PT, R14, 1.175494350822287508e-38, PT ;  /* 0x008000000e00780b */ /* 0x000fc40003f4e000 */
[C---:B-1----:R-:W-:Y:S02]  /*0350*/  FSETP.GT.AND P1, PT, R15.reuse, 8.50705917302346158658e+37, PT ;  /* 0x7e8000000f00780b */ /* 0x042fe40003f24000 */
[----:B------:R-:W-:-:S07]  /*0360*/  FSETP.GEU.AND P3, PT, R15, 1.175494350822287508e-38, PT ;  /* 0x008000000f00780b */ /* 0x000fce0003f6e000 */
[----:B------:R-:W-:-:S04]  /*0370*/  @P0 FMUL R14, R14, 0.25 ;  /* 0x3e8000000e0e0820 */ /* 0x000fc80000400000 */
[----:B------:R-:W-:Y:S01]  /*0380*/  @!P2 FMUL R14, R14, 16777216 ;  /* 0x4b8000000e0ea820 */ /* 0x000fe20000400000 */
[----:B------:R-:W-:-:S04]  /*0390*/  @P1 FMUL R15, R15, 0.25 ;  /* 0x3e8000000f0f1820 */ /* 0x000fc80000400000 */
[----:B------:R-:W-:Y:S01]  /*03a0*/  @!P3 FMUL R15, R15, 16777216 ;  /* 0x4b8000000f0fb820 */ /* 0x000fe20000400000 */
[----:B------:R-:W0:Y:S01]  /*03b0*/  MUFU.RCP R14, R14 ;  /* 0x0000000e000e7308 */ /* 0x000e220000001000 */
[----:B------:R-:W-:-:S07]  /*03c0*/  FSEL R9, R8, 1, P0 ;  /* 0x3f80000008097808 */ /* 0x000fce0000000000 */
[----:B------:R-:W1:Y:S01]  /*03d0*/  MUFU.RCP R15, R15 ;  /* 0x0000000f000f7308 */ /* 0x000e620000001000 */
[----:B------:R-:W-:Y:S01]  /*03e0*/  FSEL R8, R8, 1, P1 ;  /* 0x3f80000008087808 */ /* 0x000fe20000800000 */
[----:B------:R-:W-:Y:S01]  /*03f0*/  @!P2 FMUL R9, R9, 16777216 ;  /* 0x4b8000000909a820 */ /* 0x000fe20000400000 */
[----:B--2---:R-:W-:Y:S01]  /*0400*/  FADD R2, R13, R2 ;  /* 0x000000020d027221 */ /* 0x004fe20000000000 */
[----:B----4-:R-:W-:Y:S02]  /*0410*/  FADD R3, R10, R3 ;  /* 0x000000030a037221 */ /* 0x010fe40000000000 */
[----:B------:R-:W-:Y:S01]  /*0420*/  @!P3 FMUL R8, R8, 16777216 ;  /* 0x4b8000000808b820 */ /* 0x000fe20000400000 */
[----:B0-----:R-:W-:Y:S01]  /*0430*/  FMUL R14, R14, R9 ;  /* 0x000000090e0e7220 */ /* 0x001fe20000400000 */
[----:B-----5:R-:W-:Y:S01]  /*0440*/  FADD R11, R2, -R11 ;  /* 0x8000000b020b7221 */ /* 0x020fe20000000000 */
[----:B------:R-:W-:Y:S01]  /*0450*/  FADD R12, R3, -R12 ;  /* 0x8000000c030c7221 */ /* 0x000fe20000000000 */
[----:B------:R0:W-:Y:S01]  /*0460*/  @!P4 STG.E.64 desc[UR4][R4.64], R2 ;  /* 0x000000020400c986 */ /* 0x0001e2000c101b04 */
[----:B-1----:R-:W-:Y:S01]  /*0470*/  FMUL R9, R15, R8 ;  /* 0x000000080f097220 */ /* 0x002fe20000400000 */
[----:B------:R-:W-:-:S03]  /*0480*/  FMUL R11, R11, R14 ;  /* 0x0000000e0b0b7220 */ /* 0x000fc60000400000 */
[----:B------:R-:W-:Y:S01]  /*0490*/  FMUL R12, R12, R9 ;  /* 0x000000090c0c7220 */ /* 0x000fe20000400000 */
[----:B------:R-:W-:-:S03]  /*04a0*/  FFMA R18, R11, R21, R18 ;  /* 0x000000150b127223 */ /* 0x000fc60000000012 */
[----:B------:R-:W-:Y:S01]  /*04b0*/  FFMA R19, R12, R20, R19 ;  /* 0x000000140c137223 */ /* 0x000fe20000000013 */
[----:B0-----:R-:W-:Y:S06]  /*04c0*/  @P4 EXIT ;  /* 0x000000000000494d */ /* 0x001fec0003800000 */
[----:B------:R-:W-:Y:S01]  /*04d0*/  STG.E.64 desc[UR4][R6.64], R18 ;  /* 0x0000001206007986 */ /* 0x000fe2000c101b04 */
[----:B------:R-:W-:Y:S05]  /*04e0*/  EXIT ;  /* 0x000000000000794d */ /* 0x000fea0003800000 */
.L_x_0:
[----:B------:R-:W-:-:S00]  /*04f0*/  BRA `(.L_x_0) ;  /* 0xfffffffc00fc7947 */ /* 0x000fc0000383ffff */
[----:B------:R-:W-:-:S00]  /*0500*/  NOP ;  /* 0x0000000000007918 */ /* 0x000fc00000000000 */
[----:B------:R-:W-:-:S00]  /*0510*/  NOP ;  /* 0x0000000000007918 */ /* 0x000fc00000000000 */
[----:B------:R-:W-:-:S00]  /*0520*/  NOP ;  /* 0x0000000000007918 */ /* 0x000fc00000000000 */
[----:B------:R-:W-:-:S00]  /*0530*/  NOP ;  /* 0x0000000000007918 */ /* 0x000fc00000000000 */
[----:B------:R-:W-:-:S00]  /*0540*/  NOP ;  /* 0x0000000000007918 */ /* 0x000fc00000000000 */
[----:B------:R-:W-:-:S00]  /*0550*/  NOP ;  /* 0x0000000000007918 */ /* 0x000fc00000000000 */
[----:B------:R-:W-:-:S00]  /*0560*/  NOP ;  /* 0x0000000000007918 */ /* 0x000fc00000000000 */
[----:B------:R-:W-:-:S00]  /*0570*/  NOP ;  /* 0x0000000000007918 */ /* 0x000fc00000000000 */
.L_x_1:


//--------------------- .nv.global.init           --------------------------
	.section	.nv.global.init,"aw",@progbits
.nv.global.init:
	.type		_$_str,@object
	.size		_$_str,(_$_str_$_2 - _$_str)
_$_str:
        /*0000*/ 	.byte	0x5f, 0x5f, 0x43, 0x55, 0x44, 0x41, 0x5f, 0x46, 0x54, 0x5a, 0x00
	.type		_$_str_$_2,@object
	.size		_$_str_$_2,(.L_1 - _$_str_$_2)
_$_str_$_2:
        /*000b*/ 	.byte	0x5f, 0x5f, 0x43, 0x55, 0x44, 0x41, 0x5f, 0x50, 0x52, 0x45, 0x43, 0x5f, 0x53, 0x51, 0x52, 0x54
        /*001b*/ 	.byte	0x00
.L_1:


//--------------------- .nv.constant0.triton_poi_fused__native_batch_norm_legit_no_training_convolution_0 --------------------------
	.section	.nv.constant0.triton_poi_fused__native_batch_norm_legit_no_training_convolution_0,"a",@progbits
	.sectionflags	@""
	.align	4
.nv.constant0.triton_poi_fused__native_batch_norm_legit_no_training_convolution_0:
	.zero		588
